//
// Generated by NVIDIA NVVM Compiler
//
// Compiler Build ID: CL-36424714
// Cuda compilation tools, release 13.0, V13.0.88
// Based on NVVM 20.0.0
//

.version 9.0
.target sm_100
.address_size 64

	// .globl	_Z18matmul_kernel_basePKfS0_Pfiii

.visible .entry _Z18matmul_kernel_basePKfS0_Pfiii(
	.param .u64 .ptr .align 1 _Z18matmul_kernel_basePKfS0_Pfiii_param_0,
	.param .u64 .ptr .align 1 _Z18matmul_kernel_basePKfS0_Pfiii_param_1,
	.param .u64 .ptr .align 1 _Z18matmul_kernel_basePKfS0_Pfiii_param_2,
	.param .u32 _Z18matmul_kernel_basePKfS0_Pfiii_param_3,
	.param .u32 _Z18matmul_kernel_basePKfS0_Pfiii_param_4,
	.param .u32 _Z18matmul_kernel_basePKfS0_Pfiii_param_5
)
{
	.reg .pred 	%p<14>;
	.reg .b32 	%r<44>;
	.reg .b32 	%f<50>;
	.reg .b64 	%rd<36>;

	ld.param.u64 	%rd6, [_Z18matmul_kernel_basePKfS0_Pfiii_param_0];
	ld.param.u64 	%rd7, [_Z18matmul_kernel_basePKfS0_Pfiii_param_1];
	ld.param.u64 	%rd5, [_Z18matmul_kernel_basePKfS0_Pfiii_param_2];
	ld.param.u32 	%r18, [_Z18matmul_kernel_basePKfS0_Pfiii_param_3];
	ld.param.u32 	%r19, [_Z18matmul_kernel_basePKfS0_Pfiii_param_4];
	ld.param.u32 	%r20, [_Z18matmul_kernel_basePKfS0_Pfiii_param_5];
	cvta.to.global.u64 	%rd1, %rd7;
	cvta.to.global.u64 	%rd2, %rd6;
	setp.lt.s32 	%p2, %r20, 1;
	@%p2 bra 	$L__BB0_18;
	mov.u32 	%r22, %tid.y;
	mov.u32 	%r23, %ntid.y;
	mov.u32 	%r24, %ctaid.y;
	mad.lo.s32 	%r25, %r24, %r23, %r22;
	mov.u32 	%r26, %tid.x;
	mov.u32 	%r27, %ntid.x;
	mov.u32 	%r28, %ctaid.x;
	mad.lo.s32 	%r29, %r28, %r27, %r26;
	cvta.to.global.u64 	%rd8, %rd5;
	setp.ge.s32 	%p3, %r25, %r18;
	setp.ge.s32 	%p4, %r29, %r19;
	or.pred  	%p1, %p3, %p4;
	mul.lo.s32 	%r1, %r20, %r25;
	mul.lo.s32 	%r2, %r20, %r29;
	mad.lo.s32 	%r30, %r19, %r25, %r29;
	mul.wide.s32 	%rd9, %r30, 4;
	add.s64 	%rd3, %rd8, %rd9;
	and.b32  	%r3, %r20, 7;
	setp.lt.u32 	%p5, %r20, 8;
	mov.b32 	%r42, 0;
	@%p5 bra 	$L__BB0_6;
	and.b32  	%r42, %r20, 2147483640;
	neg.s32 	%r40, %r42;
	add.s64 	%rd4, %rd1, 16;
	mov.u32 	%r38, %r2;
	mov.u32 	%r39, %r1;
$L__BB0_3:
	.pragma "nounroll";
	@%p1 bra 	$L__BB0_5;
	mul.wide.s32 	%rd10, %r38, 4;
	add.s64 	%rd11, %rd4, %rd10;
	mul.wide.u32 	%rd12, %r39, 4;
	add.s64 	%rd13, %rd2, %rd12;
	ld.global.f32 	%f1, [%rd13];
	ld.global.f32 	%f2, [%rd11+-16];
	ld.global.f32 	%f3, [%rd3];
	fma.rn.f32 	%f4, %f1, %f2, %f3;
	st.global.f32 	[%rd3], %f4;
	ld.global.f32 	%f5, [%rd13+4];
	ld.global.f32 	%f6, [%rd11+-12];
	fma.rn.f32 	%f7, %f5, %f6, %f4;
	st.global.f32 	[%rd3], %f7;
	ld.global.f32 	%f8, [%rd13+8];
	ld.global.f32 	%f9, [%rd11+-8];
	fma.rn.f32 	%f10, %f8, %f9, %f7;
	st.global.f32 	[%rd3], %f10;
	ld.global.f32 	%f11, [%rd13+12];
	ld.global.f32 	%f12, [%rd11+-4];
	fma.rn.f32 	%f13, %f11, %f12, %f10;
	st.global.f32 	[%rd3], %f13;
	ld.global.f32 	%f14, [%rd13+16];
	ld.global.f32 	%f15, [%rd11];
	fma.rn.f32 	%f16, %f14, %f15, %f13;
	st.global.f32 	[%rd3], %f16;
	ld.global.f32 	%f17, [%rd13+20];
	ld.global.f32 	%f18, [%rd11+4];
	fma.rn.f32 	%f19, %f17, %f18, %f16;
	st.global.f32 	[%rd3], %f19;
	ld.global.f32 	%f20, [%rd13+24];
	ld.global.f32 	%f21, [%rd11+8];
	fma.rn.f32 	%f22, %f20, %f21, %f19;
	st.global.f32 	[%rd3], %f22;
	ld.global.f32 	%f23, [%rd13+28];
	ld.global.f32 	%f24, [%rd11+12];
	fma.rn.f32 	%f25, %f23, %f24, %f22;
	st.global.f32 	[%rd3], %f25;
$L__BB0_5:
	add.s32 	%r40, %r40, 8;
	add.s32 	%r39, %r39, 8;
	add.s32 	%r38, %r38, 8;
	setp.ne.s32 	%p6, %r40, 0;
	@%p6 bra 	$L__BB0_3;
$L__BB0_6:
	setp.eq.s32 	%p7, %r3, 0;
	@%p7 bra 	$L__BB0_18;
	and.b32  	%r13, %r20, 3;
	setp.lt.u32 	%p8, %r3, 4;
	@%p8 bra 	$L__BB0_11;
	@%p1 bra 	$L__BB0_10;
	add.s32 	%r31, %r42, %r1;
	mul.wide.u32 	%rd14, %r31, 4;
	add.s64 	%rd15, %rd2, %rd14;
	ld.global.f32 	%f26, [%rd15];
	add.s32 	%r32, %r42, %r2;
	mul.wide.s32 	%rd16, %r32, 4;
	add.s64 	%rd17, %rd1, %rd16;
	ld.global.f32 	%f27, [%rd17];
	ld.global.f32 	%f28, [%rd3];
	fma.rn.f32 	%f29, %f26, %f27, %f28;
	st.global.f32 	[%rd3], %f29;
	cvt.u64.u32 	%rd18, %r1;
	cvt.u64.u32 	%rd19, %r42;
	add.s64 	%rd20, %rd19, %rd18;
	shl.b64 	%rd21, %rd20, 2;
	add.s64 	%rd22, %rd2, %rd21;
	ld.global.f32 	%f30, [%rd22+4];
	ld.global.f32 	%f31, [%rd17+4];
	fma.rn.f32 	%f32, %f30, %f31, %f29;
	st.global.f32 	[%rd3], %f32;
	ld.global.f32 	%f33, [%rd22+8];
	ld.global.f32 	%f34, [%rd17+8];
	fma.rn.f32 	%f35, %f33, %f34, %f32;
	st.global.f32 	[%rd3], %f35;
	ld.global.f32 	%f36, [%rd22+12];
	ld.global.f32 	%f37, [%rd17+12];
	fma.rn.f32 	%f38, %f36, %f37, %f35;
	st.global.f32 	[%rd3], %f38;
$L__BB0_10:
	add.s32 	%r42, %r42, 4;
$L__BB0_11:
	setp.eq.s32 	%p9, %r13, 0;
	@%p9 bra 	$L__BB0_18;
	setp.eq.s32 	%p10, %r13, 1;
	@%p10 bra 	$L__BB0_16;
	@%p1 bra 	$L__BB0_15;
	add.s32 	%r33, %r42, %r1;
	mul.wide.u32 	%rd23, %r33, 4;
	add.s64 	%rd24, %rd2, %rd23;
	ld.global.f32 	%f39, [%rd24];
	add.s32 	%r34, %r42, %r2;
	mul.wide.s32 	%rd25, %r34, 4;
	add.s64 	%rd26, %rd1, %rd25;
	ld.global.f32 	%f40, [%rd26];
	ld.global.f32 	%f41, [%rd3];
	fma.rn.f32 	%f42, %f39, %f40, %f41;
	st.global.f32 	[%rd3], %f42;
	cvt.u64.u32 	%rd27, %r1;
	cvt.u64.u32 	%rd28, %r42;
	add.s64 	%rd29, %rd28, %rd27;
	shl.b64 	%rd30, %rd29, 2;
	add.s64 	%rd31, %rd2, %rd30;
	ld.global.f32 	%f43, [%rd31+4];
	ld.global.f32 	%f44, [%rd26+4];
	fma.rn.f32 	%f45, %f43, %f44, %f42;
	st.global.f32 	[%rd3], %f45;
$L__BB0_15:
	add.s32 	%r42, %r42, 2;
$L__BB0_16:
	and.b32  	%r35, %r20, 1;
	setp.eq.b32 	%p11, %r35, 1;
	not.pred 	%p12, %p11;
	or.pred  	%p13, %p12, %p1;
	@%p13 bra 	$L__BB0_18;
	add.s32 	%r36, %r42, %r1;
	mul.wide.u32 	%rd32, %r36, 4;
	add.s64 	%rd33, %rd2, %rd32;
	ld.global.f32 	%f46, [%rd33];
	add.s32 	%r37, %r42, %r2;
	mul.wide.s32 	%rd34, %r37, 4;
	add.s64 	%rd35, %rd1, %rd34;
	ld.global.f32 	%f47, [%rd35];
	ld.global.f32 	%f48, [%rd3];
	fma.rn.f32 	%f49, %f46, %f47, %f48;
	st.global.f32 	[%rd3], %f49;
$L__BB0_18:
	ret;

}


// ===== COMPILED SASS (sm_100) =====

	.target	sm_100

	.elftype	@"ET_EXEC"


//--------------------- .note.nv.tkinfo           --------------------------
	.section	.note.nv.tkinfo,"",@"SHT_NOTE"
	.sectionflags	@"SHF_NOTE_NV_TKINFO"
	.tkinfo
        /*0018*/ 	.word	0x00000002
        /*0030*/ 	.string	""
        /*0030*/ 	.string	"ptxas"
        /*0030*/ 	.string	"Cuda compilation tools, release 13.0, V13.0.88"
        /*0030*/ 	.string	"Build cuda_13.0.r13.0/compiler.36424714_0"
        /*0030*/ 	.string	"-arch sm_100 -m 64 "



//--------------------- .note.nv.cuinfo           --------------------------
	.section	.note.nv.cuinfo,"",@"SHT_NOTE"
	.sectionflags	@"SHF_NOTE_NV_CUINFO"
        /*0018*/ 	.short	0x0002
        /*001a*/ 	.short	0x0064
        /*001c*/ 	.short	0x0082
	.zero		2


//--------------------- .nv.info                  --------------------------
	.section	.nv.info,"",@"SHT_CUDA_INFO"
	.align	4


	//----- nvinfo : EIATTR_REGCOUNT
	.align		4
        /*0000*/ 	.byte	0x04, 0x2f
        /*0002*/ 	.short	(.L_1 - .L_0)
	.align		4
.L_0:
        /*0004*/ 	.word	index@(_Z18matmul_kernel_basePKfS0_Pfiii)
        /*0008*/ 	.word	0x00000018


	//----- nvinfo : EIATTR_FRAME_SIZE
	.align		4
.L_1:
        /*000c*/ 	.byte	0x04, 0x11
        /*000e*/ 	.short	(.L_3 - .L_2)
	.align		4
.L_2:
        /*0010*/ 	.word	index@(_Z18matmul_kernel_basePKfS0_Pfiii)
        /*0014*/ 	.word	0x00000000


	//----- nvinfo : EIATTR_MIN_STACK_SIZE
	.align		4
.L_3:
        /*0018*/ 	.byte	0x04, 0x12
        /*001a*/ 	.short	(.L_5 - .L_4)
	.align		4
.L_4:
        /*001c*/ 	.word	index@(_Z18matmul_kernel_basePKfS0_Pfiii)
        /*0020*/ 	.word	0x00000000
.L_5:


//--------------------- .nv.compat                --------------------------
	.section	.nv.compat,"",@"SHT_CUDA_COMPAT_INFO"
	.align	4
        /*0000*/ 	.byte	0x02, 0x09, 0x00, 0x00, 0x02, 0x02, 0x01, 0x00, 0x02, 0x05, 0x05, 0x00, 0x03, 0x07, 0x01, 0x01
        /*0010*/ 	.byte	0x02, 0x03, 0x00, 0x00, 0x02, 0x06, 0x01, 0x00, 0x04, 0x0b, 0x08, 0x00, 0x09, 0x00, 0x00, 0x00
        /*0020*/ 	.byte	0x00, 0x00, 0x00, 0x00


//--------------------- .nv.info._Z18matmul_kernel_basePKfS0_Pfiii --------------------------
	.section	.nv.info._Z18matmul_kernel_basePKfS0_Pfiii,"",@"SHT_CUDA_INFO"
	.sectionflags	@""
	.align	4


	//----- nvinfo : EIATTR_CUDA_API_VERSION
	.align		4
        /*0000*/ 	.byte	0x04, 0x37
        /*0002*/ 	.short	(.L_7 - .L_6)
.L_6:
        /*0004*/ 	.word	0x00000082


	//----- nvinfo : EIATTR_KPARAM_INFO
	.align		4
.L_7:
        /*0008*/ 	.byte	0x04, 0x17
        /*000a*/ 	.short	(.L_9 - .L_8)
.L_8:
        /*000c*/ 	.word	0x00000000
        /*0010*/ 	.short	0x0005
        /*0012*/ 	.short	0x0020
        /*0014*/ 	.byte	0x00, 0xf0, 0x11, 0x00


	//----- nvinfo : EIATTR_KPARAM_INFO
	.align		4
.L_9:
        /*0018*/ 	.byte	0x04, 0x17
        /*001a*/ 	.short	(.L_11 - .L_10)
.L_10:
        /*001c*/ 	.word	0x00000000
        /*0020*/ 	.short	0x0004
        /*0022*/ 	.short	0x001c
        /*0024*/ 	.byte	0x00, 0xf0, 0x11, 0x00


	//----- nvinfo : EIATTR_KPARAM_INFO
	.align		4
.L_11:
        /*0028*/ 	.byte	0x04, 0x17
        /*002a*/ 	.short	(.L_13 - .L_12)
.L_12:
        /*002c*/ 	.word	0x00000000
        /*0030*/ 	.short	0x0003
        /*0032*/ 	.short	0x0018
        /*0034*/ 	.byte	0x00, 0xf0, 0x11, 0x00


	//----- nvinfo : EIATTR_KPARAM_INFO
	.align		4
.L_13:
        /*0038*/ 	.byte	0x04, 0x17
        /*003a*/ 	.short	(.L_15 - .L_14)
.L_14:
        /*003c*/ 	.word	0x00000000
        /*0040*/ 	.short	0x0002
        /*0042*/ 	.short	0x0010
        /*0044*/ 	.byte	0x00, 0xf5, 0x21, 0x00


	//----- nvinfo : EIATTR_KPARAM_INFO
	.align		4
.L_15:
        /*0048*/ 	.byte	0x04, 0x17
        /*004a*/ 	.short	(.L_17 - .L_16)
.L_16:
        /*004c*/ 	.word	0x00000000
        /*0050*/ 	.short	0x0001
        /*0052*/ 	.short	0x0008
        /*0054*/ 	.byte	0x00, 0xf5, 0x21, 0x00


	//----- nvinfo : EIATTR_KPARAM_INFO
	.align		4
.L_17:
        /*0058*/ 	.byte	0x04, 0x17
        /*005a*/ 	.short	(.L_19 - .L_18)
.L_18:
        /*005c*/ 	.word	0x00000000
        /*0060*/ 	.short	0x0000
        /*0062*/ 	.short	0x0000
        /*0064*/ 	.byte	0x00, 0xf5, 0x21, 0x00


	//----- nvinfo : EIATTR_SPARSE_MMA_MASK
	.align		4
.L_19:
        /*0068*/ 	.byte	0x03, 0x50
        /*006a*/ 	.short	0x0000


	//----- nvinfo : EIATTR_MAXREG_COUNT
	.align		4
        /*006c*/ 	.byte	0x03, 0x1b
        /*006e*/ 	.short	0x00ff


	//----- nvinfo : EIATTR_MERCURY_ISA_VERSION
	.align		4
        /*0070*/ 	.byte	0x03, 0x5f
        /*0072*/ 	.short	0x0101


	//----- nvinfo : EIATTR_VRC_CTA_INIT_COUNT
	.align		4
        /*0074*/ 	.byte	0x02, 0x4a
	.zero		1
	.zero		1


	//----- nvinfo : EIATTR_EXIT_INSTR_OFFSETS
	.align		4
        /*0078*/ 	.byte	0x04, 0x1c
        /*007a*/ 	.short	(.L_21 - .L_20)


	//   ....[0]....
.L_20:
        /*007c*/ 	.word	0x00000030


	//   ....[1]....
        /*0080*/ 	.word	0x000004f0


	//   ....[2]....
        /*0084*/ 	.word	0x00000750


	//   ....[3]....
        /*0088*/ 	.word	0x00000920


	//   ....[4]....
        /*008c*/ 	.word	0x000009e0


	//----- nvinfo : EIATTR_CRS_STACK_SIZE
	.align		4
.L_21:
        /*0090*/ 	.byte	0x04, 0x1e
        /*0092*/ 	.short	(.L_23 - .L_22)
.L_22:
        /*0094*/ 	.word	0x00000000


	//----- nvinfo : EIATTR_CBANK_PARAM_SIZE
	.align		4
.L_23:
        /*0098*/ 	.byte	0x03, 0x19
        /*009a*/ 	.short	0x0024


	//----- nvinfo : EIATTR_PARAM_CBANK
	.align		4
        /*009c*/ 	.byte	0x04, 0x0a
        /*009e*/ 	.short	(.L_25 - .L_24)
	.align		4
.L_24:
        /*00a0*/ 	.word	index@(.nv.constant0._Z18matmul_kernel_basePKfS0_Pfiii)
        /*00a4*/ 	.short	0x0380
        /*00a6*/ 	.short	0x0024


	//----- nvinfo : EIATTR_SW_WAR
	.align		4
.L_25:
        /*00a8*/ 	.byte	0x04, 0x36
        /*00aa*/ 	.short	(.L_27 - .L_26)
.L_26:
        /*00ac*/ 	.word	0x00000008
.L_27:


//--------------------- .nv.callgraph             --------------------------
	.section	.nv.callgraph,"",@"SHT_CUDA_CALLGRAPH"
	.align	4
	.sectionentsize	8
	.align		4
        /*0000*/ 	.word	0x00000000
	.align		4
        /*0004*/ 	.word	0xffffffff
	.align		4
        /*0008*/ 	.word	0x00000000
	.align		4
        /*000c*/ 	.word	0xfffffffe
	.align		4
        /*0010*/ 	.word	0x00000000
	.align		4
        /*0014*/ 	.word	0xfffffffd
	.align		4
        /*0018*/ 	.word	0x00000000
	.align		4
        /*001c*/ 	.word	0xfffffffc


//--------------------- .text._Z18matmul_kernel_basePKfS0_Pfiii --------------------------
	.section	.text._Z18matmul_kernel_basePKfS0_Pfiii,"ax",@progbits
	.align	128
        .global         _Z18matmul_kernel_basePKfS0_Pfiii
        .type           _Z18matmul_kernel_basePKfS0_Pfiii,@function
        .size           _Z18matmul_kernel_basePKfS0_Pfiii,(.L_x_11 - _Z18matmul_kernel_basePKfS0_Pfiii)
        .other          _Z18matmul_kernel_basePKfS0_Pfiii,@"STO_CUDA_ENTRY STV_DEFAULT"
_Z18matmul_kernel_basePKfS0_Pfiii:
.text._Z18matmul_kernel_basePKfS0_Pfiii:
[----:B------:R-:W-:Y:S08]  /*0000*/  LDC R1, c[0x0][0x37c] ;  /* 0x0000df00ff017b82 */ /* 0x000ff00000000800 */
[----:B------:R-:W0:Y:S02]  /*0010*/  LDC R6, c[0x0][0x3a0] ;  /* 0x0000e800ff067b82 */ /* 0x000e240000000800 */
[----:B0-----:R-:W-:-:S13]  /*0020*/  ISETP.GE.AND P0, PT, R6, 0x1, PT ;  /* 0x000000010600780c */ /* 0x001fda0003f06270 */
[----:B------:R-:W-:Y:S05]  /*0030*/  @!P0 EXIT ;  /* 0x000000000000894d */ /* 0x000fea0003800000 */
[----:B------:R-:W0:Y:S01]  /*0040*/  S2R R4, SR_TID.X ;  /* 0x0000000000047919 */ /* 0x000e220000002100 */
[----:B------:R-:W1:Y:S01]  /*0050*/  LDCU UR4, c[0x0][0x364] ;  /* 0x00006c80ff0477ac */ /* 0x000e620008000800 */
[----:B------:R-:W2:Y:S01]  /*0060*/  LDC.64 R2, c[0x0][0x390] ;  /* 0x0000e400ff027b82 */ /* 0x000ea20000000a00 */
[C---:B------:R-:W-:Y:S01]  /*0070*/  ISETP.GE.U32.AND P1, PT, R6.reuse, 0x8, PT ;  /* 0x000000080600780c */ /* 0x040fe20003f26070 */
[----:B------:R-:W0:Y:S01]  /*0080*/  S2R R7, SR_CTAID.X ;  /* 0x0000000000077919 */ /* 0x000e220000002500 */
[----:B------:R-:W0:Y:S01]  /*0090*/  LDCU UR5, c[0x0][0x360] ;  /* 0x00006c00ff0577ac */ /* 0x000e220008000800 */
[----:B------:R-:W-:Y:S01]  /*00a0*/  LOP3.LUT R16, R6, 0x7, RZ, 0xc0, !PT ;  /* 0x0000000706107812 */ /* 0x000fe200078ec0ff */
[----:B------:R-:W1:Y:S01]  /*00b0*/  S2R R5, SR_TID.Y ;  /* 0x0000000000057919 */ /* 0x000e620000002200 */
[----:B------:R-:W3:Y:S01]  /*00c0*/  LDCU.64 UR8, c[0x0][0x398] ;  /* 0x00007300ff0877ac */ /* 0x000ee20008000a00 */
[----:B------:R-:W1:Y:S01]  /*00d0*/  S2R R0, SR_CTAID.Y ;  /* 0x0000000000007919 */ /* 0x000e620000002600 */
[----:B------:R-:W4:Y:S01]  /*00e0*/  LDCU.64 UR6, c[0x0][0x358] ;  /* 0x00006b00ff0677ac */ /* 0x000f220008000a00 */
[----:B0-----:R-:W-:-:S05]  /*00f0*/  IMAD R4, R7, UR5, R4 ;  /* 0x0000000507047c24 */ /* 0x001fca000f8e0204 */
[----:B---3--:R-:W-:Y:S01]  /*0100*/  ISETP.GE.AND P0, PT, R4, UR9, PT ;  /* 0x0000000904007c0c */ /* 0x008fe2000bf06270 */
[----:B-1----:R-:W-:Y:S02]  /*0110*/  IMAD R5, R0, UR4, R5 ;  /* 0x0000000400057c24 */ /* 0x002fe4000f8e0205 */
[----:B------:R-:W-:Y:S02]  /*0120*/  HFMA2 R0, -RZ, RZ, 0, 0 ;  /* 0x00000000ff007431 */ /* 0x000fe400000001ff */
[C---:B------:R-:W-:Y:S01]  /*0130*/  IMAD R7, R5.reuse, UR9, R4 ;  /* 0x0000000905077c24 */ /* 0x040fe2000f8e0204 */
[C---:B------:R-:W-:Y:S01]  /*0140*/  ISETP.GE.OR P0, PT, R5.reuse, UR8, P0 ;  /* 0x0000000805007c0c */ /* 0x040fe20008706670 */
[----:B------:R-:W-:Y:S02]  /*0150*/  IMAD R5, R5, R6, RZ ;  /* 0x0000000605057224 */ /* 0x000fe400078e02ff */
[----:B--2---:R-:W-:-:S04]  /*0160*/  IMAD.WIDE R2, R7, 0x4, R2 ;  /* 0x0000000407027825 */ /* 0x004fc800078e0202 */
[----:B------:R-:W-:Y:S01]  /*0170*/  IMAD R7, R4, R6, RZ ;  /* 0x0000000604077224 */ /* 0x000fe200078e02ff */
[----:B----4-:R-:W-:Y:S06]  /*0180*/  @!P1 BRA `(.L_x_0) ;  /* 0x0000000000d49947 */ /* 0x010fec0003800000 */
[----:B------:R-:W0:Y:S01]  /*0190*/  LDC.64 R8, c[0x0][0x380] ;  /* 0x0000e000ff087b82 */ /* 0x000e220000000a00 */
[----:B------:R-:W1:Y:S01]  /*01a0*/  LDCU.64 UR4, c[0x0][0x388] ;  /* 0x00007100ff0477ac */ /* 0x000e620008000a00 */
[----:B------:R-:W-:Y:S01]  /*01b0*/  LOP3.LUT R0, R6, 0x7ffffff8, RZ, 0xc0, !PT ;  /* 0x7ffffff806007812 */ /* 0x000fe200078ec0ff */
[----:B------:R-:W-:Y:S01]  /*01c0*/  IMAD.MOV.U32 R15, RZ, RZ, R5 ;  /* 0x000000ffff0f7224 */ /* 0x000fe200078e0005 */
[----:B------:R-:W-:Y:S02]  /*01d0*/  MOV R4, R7 ;  /* 0x0000000700047202 */ /* 0x000fe40000000f00 */
[----:B------:R-:W-:Y:S01]  /*01e0*/  IADD3 R18, PT, PT, -R0, RZ, RZ ;  /* 0x000000ff00127210 */ /* 0x000fe20007ffe1ff */
[----:B-1----:R-:W-:-:S04]  /*01f0*/  UIADD3 UR4, UP0, UPT, UR4, 0x10, URZ ;  /* 0x0000001004047890 */ /* 0x002fc8000ff1e0ff */
[----:B------:R-:W-:-:S12]  /*0200*/  UIADD3.X UR5, UPT, UPT, URZ, UR5, URZ, UP0, !UPT ;  /* 0x00000005ff057290 */ /* 0x000fd800087fe4ff */
.L_x_3:
[----:B------:R-:W-:Y:S01]  /*0210*/  IADD3 R18, PT, PT, R18, 0x8, RZ ;  /* 0x0000000812127810 */ /* 0x000fe20007ffe0ff */
[----:B------:R-:W-:Y:S03]  /*0220*/  BSSY.RECONVERGENT B0, `(.L_x_1) ;  /* 0x0000028000007945 */ /* 0x000fe60003800200 */
[----:B------:R-:W-:Y:S01]  /*0230*/  ISETP.NE.AND P1, PT, R18, RZ, PT ;  /* 0x000000ff1200720c */ /* 0x000fe20003f25270 */
[----:B--2---:R-:W-:-:S12]  /*0240*/  @P0 BRA `(.L_x_2) ;  /* 0x0000000000940947 */ /* 0x004fd80003800000 */
[----:B------:R-:W-:Y:S01]  /*0250*/  MOV R13, UR5 ;  /* 0x00000005000d7c02 */ /* 0x000fe20008000f00 */
[----:B------:R-:W-:Y:S01]  /*0260*/  IMAD.U32 R12, RZ, RZ, UR4 ;  /* 0x00000004ff0c7e24 */ /* 0x000fe2000f8e00ff */
[----:B------:R-:W2:Y:S01]  /*0270*/  LDG.E R19, desc[UR6][R2.64] ;  /* 0x0000000602137981 */ /* 0x000ea2000c1e1900 */
[----:B0-----:R-:W-:-:S04]  /*0280*/  IMAD.WIDE.U32 R10, R15, 0x4, R8 ;  /* 0x000000040f0a7825 */ /* 0x001fc800078e0008 */
[----:B------:R-:W-:Y:S01]  /*0290*/  IMAD.WIDE R12, R4, 0x4, R12 ;  /* 0x00000004040c7825 */ /* 0x000fe200078e020c */
[----:B------:R-:W2:Y:S04]  /*02a0*/  LDG.E R6, desc[UR6][R10.64] ;  /* 0x000000060a067981 */ /* 0x000ea8000c1e1900 */
[----:B------:R-:W2:Y:S02]  /*02b0*/  LDG.E R17, desc[UR6][R12.64+-0x10] ;  /* 0xfffff0060c117981 */ /* 0x000ea4000c1e1900 */
[----:B--2---:R-:W-:-:S05]  /*02c0*/  FFMA R17, R6, R17, R19 ;  /* 0x0000001106117223 */ /* 0x004fca0000000013 */
[----:B------:R0:W-:Y:S04]  /*02d0*/  STG.E desc[UR6][R2.64], R17 ;  /* 0x0000001102007986 */ /* 0x0001e8000c101906 */
        /* <DEDUP_REMOVED lines=8> */
[----:B------:R-:W0:Y:S04]  /*0360*/  LDG.E R6, desc[UR6][R10.64+0xc] ;  /* 0x00000c060a067981 */ /* 0x000e28000c1e1900 */
[----:B------:R-:W0:Y:S02]  /*0370*/  LDG.E R14, desc[UR6][R12.64+-0x4] ;  /* 0xfffffc060c0e7981 */ /* 0x000e24000c1e1900 */
[----:B0-----:R-:W-:-:S05]  /*0380*/  FFMA R17, R6, R14, R21 ;  /* 0x0000000e06117223 */ /* 0x001fca0000000015 */
[----:B------:R0:W-:Y:S04]  /*0390*/  STG.E desc[UR6][R2.64], R17 ;  /* 0x0000001102007986 */ /* 0x0001e8000c101906 */
[----:B------:R-:W1:Y:S04]  /*03a0*/  LDG.E R6, desc[UR6][R10.64+0x10] ;  /* 0x000010060a067981 */ /* 0x000e68000c1e1900 */
[----:B------:R-:W1:Y:S02]  /*03b0*/  LDG.E R14, desc[UR6][R12.64] ;  /* 0x000000060c0e7981 */ /* 0x000e64000c1e1900 */
[----:B-1----:R-:W-:-:S05]  /*03c0*/  FFMA R19, R6, R14, R17 ;  /* 0x0000000e06137223 */ /* 0x002fca0000000011 */
        /* <DEDUP_REMOVED lines=12> */
[----:B------:R2:W-:Y:S02]  /*0490*/  STG.E desc[UR6][R2.64], R19 ;  /* 0x0000001302007986 */ /* 0x0005e4000c101906 */
.L_x_2:
[----:B------:R-:W-:Y:S05]  /*04a0*/  BSYNC.RECONVERGENT B0 ;  /* 0x0000000000007941 */ /* 0x000fea0003800200 */
.L_x_1:
[----:B------:R-:W-:Y:S01]  /*04b0*/  IADD3 R15, PT, PT, R15, 0x8, RZ ;  /* 0x000000080f0f7810 */ /* 0x000fe20007ffe0ff */
[----:B------:R-:W-:Y:S01]  /*04c0*/  VIADD R4, R4, 0x8 ;  /* 0x0000000804047836 */ /* 0x000fe20000000000 */
[----:B------:R-:W-:Y:S06]  /*04d0*/  @P1 BRA `(.L_x_3) ;  /* 0xfffffffc004c1947 */ /* 0x000fec000383ffff */
.L_x_0:
[----:B------:R-:W-:-:S13]  /*04e0*/  ISETP.NE.AND P1, PT, R16, RZ, PT ;  /* 0x000000ff1000720c */ /* 0x000fda0003f25270 */
[----:B------:R-:W-:Y:S05]  /*04f0*/  @!P1 EXIT ;  /* 0x000000000000994d */ /* 0x000fea0003800000 */
[----:B------:R-:W1:Y:S01]  /*0500*/  LDC R4, c[0x0][0x3a0] ;  /* 0x0000e800ff047b82 */ /* 0x000e620000000800 */
[----:B------:R-:W-:Y:S02]  /*0510*/  ISETP.GE.U32.AND P1, PT, R16, 0x4, PT ;  /* 0x000000041000780c */ /* 0x000fe40003f26070 */
[----:B-1----:R-:W-:-:S11]  /*0520*/  LOP3.LUT R16, R4, 0x3, RZ, 0xc0, !PT ;  /* 0x0000000304107812 */ /* 0x002fd600078ec0ff */
[----:B------:R-:W-:Y:S05]  /*0530*/  @!P1 BRA `(.L_x_4) ;  /* 0x0000000000809947 */ /* 0x000fea0003800000 */
[----:B------:R-:W-:Y:S04]  /*0540*/  BSSY.RECONVERGENT B0, `(.L_x_5) ;  /* 0x000001e000007945 */ /* 0x000fe80003800200 */
[----:B------:R-:W-:Y:S05]  /*0550*/  @P0 BRA `(.L_x_6) ;  /* 0x0000000000700947 */ /* 0x000fea0003800000 */
[----:B------:R-:W1:Y:S01]  /*0560*/  LDC.64 R12, c[0x0][0x380] ;  /* 0x0000e000ff0c7b82 */ /* 0x000e620000000a00 */
[-C--:B------:R-:W-:Y:S01]  /*0570*/  IADD3 R11, PT, PT, R5, R0.reuse, RZ ;  /* 0x00000000050b7210 */ /* 0x080fe20007ffe0ff */
[----:B--2---:R-:W2:Y:S01]  /*0580*/  LDG.E R17, desc[UR6][R2.64] ;  /* 0x0000000602117981 */ /* 0x004ea2000c1e1900 */
[----:B------:R-:W-:Y:S01]  /*0590*/  IADD3 R15, PT, PT, R7, R0, RZ ;  /* 0x00000000070f7210 */ /* 0x000fe20007ffe0ff */
[----:B------:R-:W3:Y:S04]  /*05a0*/  LDCU.64 UR4, c[0x0][0x380] ;  /* 0x00007000ff0477ac */ /* 0x000ee80008000a00 */
[----:B0-----:R-:W0:Y:S01]  /*05b0*/  LDC.64 R8, c[0x0][0x388] ;  /* 0x0000e200ff087b82 */ /* 0x001e220000000a00 */
[----:B-1----:R-:W-:-:S06]  /*05c0*/  IMAD.WIDE.U32 R12, R11, 0x4, R12 ;  /* 0x000000040b0c7825 */ /* 0x002fcc00078e000c */
[----:B------:R-:W2:Y:S01]  /*05d0*/  LDG.E R12, desc[UR6][R12.64] ;  /* 0x000000060c0c7981 */ /* 0x000ea2000c1e1900 */
[----:B0-----:R-:W-:-:S05]  /*05e0*/  IMAD.WIDE R8, R15, 0x4, R8 ;  /* 0x000000040f087825 */ /* 0x001fca00078e0208 */
[----:B------:R-:W2:Y:S01]  /*05f0*/  LDG.E R15, desc[UR6][R8.64] ;  /* 0x00000006080f7981 */ /* 0x000ea2000c1e1900 */
[----:B------:R-:W-:-:S05]  /*0600*/  IADD3 R6, P1, PT, R5, R0, RZ ;  /* 0x0000000005067210 */ /* 0x000fca0007f3e0ff */
[----:B------:R-:W-:Y:S01]  /*0610*/  IMAD.X R11, RZ, RZ, RZ, P1 ;  /* 0x000000ffff0b7224 */ /* 0x000fe200008e06ff */
[----:B---3--:R-:W-:-:S04]  /*0620*/  LEA R10, P1, R6, UR4, 0x2 ;  /* 0x00000004060a7c11 */ /* 0x008fc8000f8210ff */
[----:B------:R-:W-:Y:S01]  /*0630*/  LEA.HI.X R11, R6, UR5, R11, 0x2, P1 ;  /* 0x00000005060b7c11 */ /* 0x000fe200088f140b */
        /* <DEDUP_REMOVED lines=13> */
[----:B------:R1:W-:Y:S02]  /*0710*/  STG.E desc[UR6][R2.64], R15 ;  /* 0x0000000f02007986 */ /* 0x0003e4000c101906 */
.L_x_6:
[----:B------:R-:W-:Y:S05]  /*0720*/  BSYNC.RECONVERGENT B0 ;  /* 0x0000000000007941 */ /* 0x000fea0003800200 */
.L_x_5:
[----:B------:R-:W-:-:S07]  /*0730*/  IADD3 R0, PT, PT, R0, 0x4, RZ ;  /* 0x0000000400007810 */ /* 0x000fce0007ffe0ff */
.L_x_4:
[----:B------:R-:W-:-:S13]  /*0740*/  ISETP.NE.AND P1, PT, R16, RZ, PT ;  /* 0x000000ff1000720c */ /* 0x000fda0003f25270 */
[----:B------:R-:W-:Y:S05]  /*0750*/  @!P1 EXIT ;  /* 0x000000000000994d */ /* 0x000fea0003800000 */
[----:B------:R-:W-:-:S13]  /*0760*/  ISETP.NE.AND P1, PT, R16, 0x1, PT ;  /* 0x000000011000780c */ /* 0x000fda0003f25270 */
[----:B------:R-:W-:Y:S05]  /*0770*/  @!P1 BRA `(.L_x_7) ;  /* 0x0000000000609947 */ /* 0x000fea0003800000 */
[----:B------:R-:W-:Y:S04]  /*0780*/  BSSY.RECONVERGENT B0, `(.L_x_8) ;  /* 0x0000016000007945 */ /* 0x000fe80003800200 */
[----:B------:R-:W-:Y:S05]  /*0790*/  @P0 BRA `(.L_x_9) ;  /* 0x0000000000500947 */ /* 0x000fea0003800000 */
[----:B0-----:R-:W0:Y:S01]  /*07a0*/  LDC.64 R8, c[0x0][0x380] ;  /* 0x0000e000ff087b82 */ /* 0x001e220000000a00 */
[-C--:B-1----:R-:W-:Y:S01]  /*07b0*/  IADD3 R13, PT, PT, R5, R0.reuse, RZ ;  /* 0x00000000050d7210 */ /* 0x082fe20007ffe0ff */
[----:B--2---:R-:W2:Y:S01]  /*07c0*/  LDG.E R17, desc[UR6][R2.64] ;  /* 0x0000000602117981 */ /* 0x004ea2000c1e1900 */
[----:B------:R-:W-:Y:S01]  /*07d0*/  IADD3 R15, PT, PT, R7, R0, RZ ;  /* 0x00000000070f7210 */ /* 0x000fe20007ffe0ff */
[----:B------:R-:W1:Y:S04]  /*07e0*/  LDCU.64 UR4, c[0x0][0x380] ;  /* 0x00007000ff0477ac */ /* 0x000e680008000a00 */
[----:B------:R-:W3:Y:S01]  /*07f0*/  LDC.64 R10, c[0x0][0x388] ;  /* 0x0000e200ff0a7b82 */ /* 0x000ee20000000a00 */
[----:B0-----:R-:W-:-:S06]  /*0800*/  IMAD.WIDE.U32 R8, R13, 0x4, R8 ;  /* 0x000000040d087825 */ /* 0x001fcc00078e0008 */
[----:B------:R-:W2:Y:S01]  /*0810*/  LDG.E R8, desc[UR6][R8.64] ;  /* 0x0000000608087981 */ /* 0x000ea2000c1e1900 */
[----:B---3--:R-:W-:-:S05]  /*0820*/  IMAD.WIDE R10, R15, 0x4, R10 ;  /* 0x000000040f0a7825 */ /* 0x008fca00078e020a */
[----:B------:R-:W2:Y:S01]  /*0830*/  LDG.E R15, desc[UR6][R10.64] ;  /* 0x000000060a0f7981 */ /* 0x000ea2000c1e1900 */
[----:B------:R-:W-:-:S05]  /*0840*/  IADD3 R6, P1, PT, R5, R0, RZ ;  /* 0x0000000005067210 */ /* 0x000fca0007f3e0ff */
[----:B------:R-:W-:Y:S01]  /*0850*/  IMAD.X R13, RZ, RZ, RZ, P1 ;  /* 0x000000ffff0d7224 */ /* 0x000fe200008e06ff */
[----:B-1----:R-:W-:-:S04]  /*0860*/  LEA R12, P1, R6, UR4, 0x2 ;  /* 0x00000004060c7c11 */ /* 0x002fc8000f8210ff */
[----:B------:R-:W-:Y:S01]  /*0870*/  LEA.HI.X R13, R6, UR5, R13, 0x2, P1 ;  /* 0x00000005060d7c11 */ /* 0x000fe200088f140d */
[----:B--2---:R-:W-:-:S05]  /*0880*/  FFMA R15, R8, R15, R17 ;  /* 0x0000000f080f7223 */ /* 0x004fca0000000011 */
[----:B------:R3:W-:Y:S04]  /*0890*/  STG.E desc[UR6][R2.64], R15 ;  /* 0x0000000f02007986 */ /* 0x0007e8000c101906 */
[----:B------:R-:W2:Y:S04]  /*08a0*/  LDG.E R6, desc[UR6][R10.64+0x4] ;  /* 0x000004060a067981 */ /* 0x000ea8000c1e1900 */
[----:B------:R-:W2:Y:S02]  /*08b0*/  LDG.E R12, desc[UR6][R12.64+0x4] ;  /* 0x000004060c0c7981 */ /* 0x000ea4000c1e1900 */
[----:B--2---:R-:W-:-:S05]  /*08c0*/  FFMA R9, R12, R6, R15 ;  /* 0x000000060c097223 */ /* 0x004fca000000000f */
[----:B------:R3:W-:Y:S02]  /*08d0*/  STG.E desc[UR6][R2.64], R9 ;  /* 0x0000000902007986 */ /* 0x0007e4000c101906 */
.L_x_9:
[----:B------:R-:W-:Y:S05]  /*08e0*/  BSYNC.RECONVERGENT B0 ;  /* 0x0000000000007941 */ /* 0x000fea0003800200 */
.L_x_8:
[----:B------:R-:W-:-:S07]  /*08f0*/  IADD3 R0, PT, PT, R0, 0x2, RZ ;  /* 0x0000000200007810 */ /* 0x000fce0007ffe0ff */
.L_x_7:
[----:B------:R-:W-:-:S04]  /*0900*/  LOP3.LUT R4, R4, 0x1, RZ, 0xc0, !PT ;  /* 0x0000000104047812 */ /* 0x000fc800078ec0ff */
[----:B------:R-:W-:-:S13]  /*0910*/  ISETP.NE.U32.OR P0, PT, R4, 0x1, P0 ;  /* 0x000000010400780c */ /* 0x000fda0000705470 */
[----:B------:R-:W-:Y:S05]  /*0920*/  @P0 EXIT ;  /* 0x000000000000094d */ /* 0x000fea0003800000 */
[----:B0--3--:R-:W0:Y:S01]  /*0930*/  LDC.64 R8, c[0x0][0x380] ;  /* 0x0000e000ff087b82 */ /* 0x009e220000000a00 */
[-C--:B------:R-:W-:Y:S02]  /*0940*/  IADD3 R5, PT, PT, R5, R0.reuse, RZ ;  /* 0x0000000005057210 */ /* 0x080fe40007ffe0ff */
[----:B------:R-:W-:-:S05]  /*0950*/  IADD3 R7, PT, PT, R7, R0, RZ ;  /* 0x0000000007077210 */ /* 0x000fca0007ffe0ff */
[----:B------:R-:W3:Y:S01]  /*0960*/  LDC.64 R10, c[0x0][0x388] ;  /* 0x0000e200ff0a7b82 */ /* 0x000ee20000000a00 */
[----:B0-----:R-:W-:Y:S02]  /*0970*/  IMAD.WIDE.U32 R4, R5, 0x4, R8 ;  /* 0x0000000405047825 */ /* 0x001fe400078e0008 */
[----:B------:R-:W4:Y:S04]  /*0980*/  LDG.E R9, desc[UR6][R2.64] ;  /* 0x0000000602097981 */ /* 0x000f28000c1e1900 */
[----:B------:R-:W4:Y:S01]  /*0990*/  LDG.E R4, desc[UR6][R4.64] ;  /* 0x0000000604047981 */ /* 0x000f22000c1e1900 */
[----:B---3--:R-:W-:-:S06]  /*09a0*/  IMAD.WIDE R6, R7, 0x4, R10 ;  /* 0x0000000407067825 */ /* 0x008fcc00078e020a */
[----:B------:R-:W4:Y:S02]  /*09b0*/  LDG.E R7, desc[UR6][R6.64] ;  /* 0x0000000606077981 */ /* 0x000f24000c1e1900 */
[----:B----4-:R-:W-:-:S05]  /*09c0*/  FFMA R9, R4, R7, R9 ;  /* 0x0000000704097223 */ /* 0x010fca0000000009 */
[----:B------:R-:W-:Y:S01]  /*09d0*/  STG.E desc[UR6][R2.64], R9 ;  /* 0x0000000902007986 */ /* 0x000fe2000c101906 */
[----:B------:R-:W-:Y:S05]  /*09e0*/  EXIT ;  /* 0x000000000000794d */ /* 0x000fea0003800000 */
.L_x_10:
[----:B------:R-:W-:-:S00]  /*09f0*/  BRA `(.L_x_10) ;  /* 0xfffffffc00fc7947 */ /* 0x000fc0000383ffff */
[----:B------:R-:W-:-:S00]  /*0a00*/  NOP ;  /* 0x0000000000007918 */ /* 0x000fc00000000000 */
[----:B------:R-:W-:-:S00]  /*0a10*/  NOP ;  /* 0x0000000000007918 */ /* 0x000fc00000000000 */
[----:B------:R-:W-:-:S00]  /*0a20*/  NOP ;  /* 0x0000000000007918 */ /* 0x000fc00000000000 */
[----:B------:R-:W-:-:S00]  /*0a30*/  NOP ;  /* 0x0000000000007918 */ /* 0x000fc00000000000 */
[----:B------:R-:W-:-:S00]  /*0a40*/  NOP ;  /* 0x0000000000007918 */ /* 0x000fc00000000000 */
[----:B------:R-:W-:-:S00]  /*0a50*/  NOP ;  /* 0x0000000000007918 */ /* 0x000fc00000000000 */
[----:B------:R-:W-:-:S00]  /*0a60*/  NOP ;  /* 0x0000000000007918 */ /* 0x000fc00000000000 */
[----:B------:R-:W-:-:S00]  /*0a70*/  NOP ;  /* 0x0000000000007918 */ /* 0x000fc00000000000 */
.L_x_11:


//--------------------- .nv.shared.reserved.0     --------------------------
	.section	.nv.shared.reserved.0,"aw",@nobits
	.weak		__nv_reservedSMEM_offset_0_alias
	.size		__nv_reservedSMEM_offset_0_alias, 0, 64
	.other		__nv_reservedSMEM_offset_0_alias,@"STO_CUDA_RESERVED_SHARED STV_DEFAULT"
__nv_reservedSMEM_offset_0_alias:
	.zero		0
	.zero		64


//--------------------- .nv.constant0._Z18matmul_kernel_basePKfS0_Pfiii --------------------------
	.section	.nv.constant0._Z18matmul_kernel_basePKfS0_Pfiii,"a",@progbits
	.sectionflags	@""
	.align	4
.nv.constant0._Z18matmul_kernel_basePKfS0_Pfiii:
	.zero		932


//--------------------- SYMBOLS --------------------------

	.type		.nv.reservedSmem.offset0,@object
	.size		.nv.reservedSmem.offset0,0x4
